.version 6.5
.target sm_30
.address_size 64

.visible .entry ld_st(
	.param .u64 input,
	.param .u64 output
)
{
	.reg .u64 	    in_addr;
    .reg .u64 	    out_addr;
    .reg .u64 	    temp;

	ld.param.u64 	in_addr, [input];
    ld.param.u64 	out_addr, [output];

    ld.u64          temp, [in_addr];
    st.u64          [out_addr], temp;
	ret;
}

// ===== COMPILED SASS (sm_100) =====

	.target	sm_100

	.elftype	@"ET_EXEC"


//--------------------- .note.nv.tkinfo           --------------------------
	.section	.note.nv.tkinfo,"",@"SHT_NOTE"
	.sectionflags	@"SHF_NOTE_NV_TKINFO"
	.tkinfo
        /*0018*/ 	.word	0x00000002
        /*0030*/ 	.string	""
        /*0030*/ 	.string	"ptxas"
        /*0030*/ 	.string	"Cuda compilation tools, release 13.0, V13.0.88"
        /*0030*/ 	.string	"Build cuda_13.0.r13.0/compiler.36424714_0"
        /*0030*/ 	.string	"-arch sm_100 "



//--------------------- .note.nv.cuinfo           --------------------------
	.section	.note.nv.cuinfo,"",@"SHT_NOTE"
	.sectionflags	@"SHF_NOTE_NV_CUINFO"
        /*0018*/ 	.short	0x0002
        /*001a*/ 	.short	0x001e
        /*001c*/ 	.short	0x0082
	.zero		2


//--------------------- .nv.info                  --------------------------
	.section	.nv.info,"",@"SHT_CUDA_INFO"
	.align	4


	//----- nvinfo : EIATTR_REGCOUNT
	.align		4
        /*0000*/ 	.byte	0x04, 0x2f
        /*0002*/ 	.short	(.L_1 - .L_0)
	.align		4
.L_0:
        /*0004*/ 	.word	index@(ld_st)
        /*0008*/ 	.word	0x00000008


	//----- nvinfo : EIATTR_FRAME_SIZE
	.align		4
.L_1:
        /*000c*/ 	.byte	0x04, 0x11
        /*000e*/ 	.short	(.L_3 - .L_2)
	.align		4
.L_2:
        /*0010*/ 	.word	index@(ld_st)
        /*0014*/ 	.word	0x00000000


	//----- nvinfo : EIATTR_MIN_STACK_SIZE
	.align		4
.L_3:
        /*0018*/ 	.byte	0x04, 0x12
        /*001a*/ 	.short	(.L_5 - .L_4)
	.align		4
.L_4:
        /*001c*/ 	.word	index@(ld_st)
        /*0020*/ 	.word	0x00000000
.L_5:


//--------------------- .nv.compat                --------------------------
	.section	.nv.compat,"",@"SHT_CUDA_COMPAT_INFO"
	.align	4
        /*0000*/ 	.byte	0x02, 0x09, 0x00, 0x00, 0x02, 0x02, 0x01, 0x00, 0x02, 0x05, 0x05, 0x00, 0x03, 0x07, 0x01, 0x01
        /*0010*/ 	.byte	0x02, 0x03, 0x00, 0x00, 0x02, 0x06, 0x01, 0x00, 0x04, 0x0b, 0x08, 0x00, 0x09, 0x00, 0x00, 0x00
        /*0020*/ 	.byte	0x00, 0x00, 0x00, 0x00


//--------------------- .nv.info.ld_st            --------------------------
	.section	.nv.info.ld_st,"",@"SHT_CUDA_INFO"
	.sectionflags	@""
	.align	4


	//----- nvinfo : EIATTR_CUDA_API_VERSION
	.align		4
        /*0000*/ 	.byte	0x04, 0x37
        /*0002*/ 	.short	(.L_7 - .L_6)
.L_6:
        /*0004*/ 	.word	0x00000082


	//----- nvinfo : EIATTR_KPARAM_INFO
	.align		4
.L_7:
        /*0008*/ 	.byte	0x04, 0x17
        /*000a*/ 	.short	(.L_9 - .L_8)
.L_8:
        /*000c*/ 	.word	0x00000000
        /*0010*/ 	.short	0x0001
        /*0012*/ 	.short	0x0008
        /*0014*/ 	.byte	0x00, 0xf0, 0x21, 0x00


	//----- nvinfo : EIATTR_KPARAM_INFO
	.align		4
.L_9:
        /*0018*/ 	.byte	0x04, 0x17
        /*001a*/ 	.short	(.L_11 - .L_10)
.L_10:
        /*001c*/ 	.word	0x00000000
        /*0020*/ 	.short	0x0000
        /*0022*/ 	.short	0x0000
        /*0024*/ 	.byte	0x00, 0xf0, 0x21, 0x00


	//----- nvinfo : EIATTR_SPARSE_MMA_MASK
	.align		4
.L_11:
        /*0028*/ 	.byte	0x03, 0x50
        /*002a*/ 	.short	0x0000


	//----- nvinfo : EIATTR_MAXREG_COUNT
	.align		4
        /*002c*/ 	.byte	0x03, 0x1b
        /*002e*/ 	.short	0x00ff


	//----- nvinfo : EIATTR_MERCURY_ISA_VERSION
	.align		4
        /*0030*/ 	.byte	0x03, 0x5f
        /*0032*/ 	.short	0x0101


	//----- nvinfo : EIATTR_VRC_CTA_INIT_COUNT
	.align		4
        /*0034*/ 	.byte	0x02, 0x4a
	.zero		1
	.zero		1


	//----- nvinfo : EIATTR_EXIT_INSTR_OFFSETS
	.align		4
        /*0038*/ 	.byte	0x04, 0x1c
        /*003a*/ 	.short	(.L_13 - .L_12)


	//   ....[0]....
.L_12:
        /*003c*/ 	.word	0x00000060


	//----- nvinfo : EIATTR_CBANK_PARAM_SIZE
	.align		4
.L_13:
        /*0040*/ 	.byte	0x03, 0x19
        /*0042*/ 	.short	0x0010


	//----- nvinfo : EIATTR_PARAM_CBANK
	.align		4
        /*0044*/ 	.byte	0x04, 0x0a
        /*0046*/ 	.short	(.L_15 - .L_14)
	.align		4
.L_14:
        /*0048*/ 	.word	index@(.nv.constant0.ld_st)
        /*004c*/ 	.short	0x0380
        /*004e*/ 	.short	0x0010


	//----- nvinfo : EIATTR_SW_WAR
	.align		4
.L_15:
        /*0050*/ 	.byte	0x04, 0x36
        /*0052*/ 	.short	(.L_17 - .L_16)
.L_16:
        /*0054*/ 	.word	0x00000008
.L_17:


//--------------------- .nv.callgraph             --------------------------
	.section	.nv.callgraph,"",@"SHT_CUDA_CALLGRAPH"
	.align	4
	.sectionentsize	8
	.align		4
        /*0000*/ 	.word	0x00000000
	.align		4
        /*0004*/ 	.word	0xffffffff
	.align		4
        /*0008*/ 	.word	0x00000000
	.align		4
        /*000c*/ 	.word	0xfffffffe
	.align		4
        /*0010*/ 	.word	0x00000000
	.align		4
        /*0014*/ 	.word	0xfffffffd
	.align		4
        /*0018*/ 	.word	0x00000000
	.align		4
        /*001c*/ 	.word	0xfffffffc


//--------------------- .text.ld_st               --------------------------
	.section	.text.ld_st,"ax",@progbits
	.align	128
        .global         ld_st
        .type           ld_st,@function
        .size           ld_st,(.L_x_1 - ld_st)
        .other          ld_st,@"STO_CUDA_ENTRY STV_DEFAULT"
ld_st:
.text.ld_st:
[----:B------:R-:W-:Y:S08]  /*0000*/  LDC R1, c[0x0][0x37c] ;  /* 0x0000df00ff017b82 */ /* 0x000ff00000000800 */
[----:B------:R-:W0:Y:S01]  /*0010*/  LDC.64 R2, c[0x0][0x380] ;  /* 0x0000e000ff027b82 */ /* 0x000e220000000a00 */
[----:B------:R-:W0:Y:S02]  /*0020*/  LDCU.64 UR4, c[0x0][0x358] ;  /* 0x00006b00ff0477ac */ /* 0x000e240008000a00 */
[----:B0-----:R-:W2:Y:S05]  /*0030*/  LD.E.64 R2, desc[UR4][R2.64] ;  /* 0x0000000402027980 */ /* 0x001eaa000c101b00 */
[----:B------:R-:W2:Y:S02]  /*0040*/  LDC.64 R4, c[0x0][0x388] ;  /* 0x0000e200ff047b82 */ /* 0x000ea40000000a00 */
[----:B--2---:R-:W-:Y:S01]  /*0050*/  ST.E.64 desc[UR4][R4.64], R2 ;  /* 0x0000000204007985 */ /* 0x004fe2000c101b04 */
[----:B------:R-:W-:Y:S05]  /*0060*/  EXIT ;  /* 0x000000000000794d */ /* 0x000fea0003800000 */
.L_x_0:
[----:B------:R-:W-:-:S00]  /*0070*/  BRA `(.L_x_0) ;  /* 0xfffffffc00fc7947 */ /* 0x000fc0000383ffff */
[----:B------:R-:W-:-:S00]  /*0080*/  NOP ;  /* 0x0000000000007918 */ /* 0x000fc00000000000 */
[----:B------:R-:W-:-:S00]  /*0090*/  NOP ;  /* 0x0000000000007918 */ /* 0x000fc00000000000 */
[----:B------:R-:W-:-:S00]  /*00a0*/  NOP ;  /* 0x0000000000007918 */ /* 0x000fc00000000000 */
[----:B------:R-:W-:-:S00]  /*00b0*/  NOP ;  /* 0x0000000000007918 */ /* 0x000fc00000000000 */
[----:B------:R-:W-:-:S00]  /*00c0*/  NOP ;  /* 0x0000000000007918 */ /* 0x000fc00000000000 */
[----:B------:R-:W-:-:S00]  /*00d0*/  NOP ;  /* 0x0000000000007918 */ /* 0x000fc00000000000 */
[----:B------:R-:W-:-:S00]  /*00e0*/  NOP ;  /* 0x0000000000007918 */ /* 0x000fc00000000000 */
[----:B------:R-:W-:-:S00]  /*00f0*/  NOP ;  /* 0x0000000000007918 */ /* 0x000fc00000000000 */
.L_x_1:


//--------------------- .nv.shared.reserved.0     --------------------------
	.section	.nv.shared.reserved.0,"aw",@nobits
	.weak		__nv_reservedSMEM_offset_0_alias
	.size		__nv_reservedSMEM_offset_0_alias, 0, 64
	.other		__nv_reservedSMEM_offset_0_alias,@"STO_CUDA_RESERVED_SHARED STV_DEFAULT"
__nv_reservedSMEM_offset_0_alias:
	.zero		0
	.zero		64


//--------------------- .nv.constant0.ld_st       --------------------------
	.section	.nv.constant0.ld_st,"a",@progbits
	.sectionflags	@""
	.align	4
.nv.constant0.ld_st:
	.zero		912


//--------------------- SYMBOLS --------------------------

	.type		.nv.reservedSmem.offset0,@object
	.size		.nv.reservedSmem.offset0,0x4
